//
// Generated by NVIDIA NVVM Compiler
//
// Compiler Build ID: CL-36424714
// Cuda compilation tools, release 13.0, V13.0.88
// Based on NVVM 20.0.0
//

.version 9.0
.target sm_100
.address_size 64

	// .globl	_Z12transform201PfS_

.visible .entry _Z12transform201PfS_(
	.param .u64 .ptr .align 1 _Z12transform201PfS__param_0,
	.param .u64 .ptr .align 1 _Z12transform201PfS__param_1
)
{
	.reg .b32 	%r<11>;
	.reg .b32 	%f<3>;
	.reg .b64 	%rd<9>;

	ld.param.u64 	%rd1, [_Z12transform201PfS__param_0];
	ld.param.u64 	%rd2, [_Z12transform201PfS__param_1];
	cvta.to.global.u64 	%rd3, %rd2;
	cvta.to.global.u64 	%rd4, %rd1;
	mov.u32 	%r1, %tid.x;
	mov.u32 	%r2, %ntid.x;
	mov.u32 	%r3, %ctaid.x;
	mov.u32 	%r4, %nctaid.x;
	mov.u32 	%r5, %ctaid.y;
	mov.u32 	%r6, %nctaid.y;
	mad.lo.s32 	%r7, %r3, %r6, %r5;
	mad.lo.s32 	%r8, %r7, %r2, %r1;
	mul.wide.u32 	%rd5, %r8, 4;
	add.s64 	%rd6, %rd4, %rd5;
	ld.global.f32 	%f1, [%rd6];
	mul.f32 	%f2, %f1, %f1;
	mad.lo.s32 	%r9, %r1, %r4, %r3;
	mad.lo.s32 	%r10, %r9, %r6, %r5;
	mul.wide.u32 	%rd7, %r10, 4;
	add.s64 	%rd8, %rd3, %rd7;
	st.global.f32 	[%rd8], %f2;
	ret;

}


// ===== COMPILED SASS (sm_100) =====

	.target	sm_100

	.elftype	@"ET_EXEC"


//--------------------- .note.nv.tkinfo           --------------------------
	.section	.note.nv.tkinfo,"",@"SHT_NOTE"
	.sectionflags	@"SHF_NOTE_NV_TKINFO"
	.tkinfo
        /*0018*/ 	.word	0x00000002
        /*0030*/ 	.string	""
        /*0030*/ 	.string	"ptxas"
        /*0030*/ 	.string	"Cuda compilation tools, release 13.0, V13.0.88"
        /*0030*/ 	.string	"Build cuda_13.0.r13.0/compiler.36424714_0"
        /*0030*/ 	.string	"-arch sm_100 -m 64 "



//--------------------- .note.nv.cuinfo           --------------------------
	.section	.note.nv.cuinfo,"",@"SHT_NOTE"
	.sectionflags	@"SHF_NOTE_NV_CUINFO"
        /*0018*/ 	.short	0x0002
        /*001a*/ 	.short	0x0064
        /*001c*/ 	.short	0x0082
	.zero		2


//--------------------- .nv.info                  --------------------------
	.section	.nv.info,"",@"SHT_CUDA_INFO"
	.align	4


	//----- nvinfo : EIATTR_REGCOUNT
	.align		4
        /*0000*/ 	.byte	0x04, 0x2f
        /*0002*/ 	.short	(.L_1 - .L_0)
	.align		4
.L_0:
        /*0004*/ 	.word	index@(_Z12transform201PfS_)
        /*0008*/ 	.word	0x0000000c


	//----- nvinfo : EIATTR_FRAME_SIZE
	.align		4
.L_1:
        /*000c*/ 	.byte	0x04, 0x11
        /*000e*/ 	.short	(.L_3 - .L_2)
	.align		4
.L_2:
        /*0010*/ 	.word	index@(_Z12transform201PfS_)
        /*0014*/ 	.word	0x00000000


	//----- nvinfo : EIATTR_MIN_STACK_SIZE
	.align		4
.L_3:
        /*0018*/ 	.byte	0x04, 0x12
        /*001a*/ 	.short	(.L_5 - .L_4)
	.align		4
.L_4:
        /*001c*/ 	.word	index@(_Z12transform201PfS_)
        /*0020*/ 	.word	0x00000000
.L_5:


//--------------------- .nv.compat                --------------------------
	.section	.nv.compat,"",@"SHT_CUDA_COMPAT_INFO"
	.align	4
        /*0000*/ 	.byte	0x02, 0x09, 0x00, 0x00, 0x02, 0x02, 0x01, 0x00, 0x02, 0x05, 0x05, 0x00, 0x03, 0x07, 0x01, 0x01
        /*0010*/ 	.byte	0x02, 0x03, 0x00, 0x00, 0x02, 0x06, 0x01, 0x00, 0x04, 0x0b, 0x08, 0x00, 0x09, 0x00, 0x00, 0x00
        /*0020*/ 	.byte	0x00, 0x00, 0x00, 0x00


//--------------------- .nv.info._Z12transform201PfS_ --------------------------
	.section	.nv.info._Z12transform201PfS_,"",@"SHT_CUDA_INFO"
	.sectionflags	@""
	.align	4


	//----- nvinfo : EIATTR_CUDA_API_VERSION
	.align		4
        /*0000*/ 	.byte	0x04, 0x37
        /*0002*/ 	.short	(.L_7 - .L_6)
.L_6:
        /*0004*/ 	.word	0x00000082


	//----- nvinfo : EIATTR_KPARAM_INFO
	.align		4
.L_7:
        /*0008*/ 	.byte	0x04, 0x17
        /*000a*/ 	.short	(.L_9 - .L_8)
.L_8:
        /*000c*/ 	.word	0x00000000
        /*0010*/ 	.short	0x0001
        /*0012*/ 	.short	0x0008
        /*0014*/ 	.byte	0x00, 0xf5, 0x21, 0x00


	//----- nvinfo : EIATTR_KPARAM_INFO
	.align		4
.L_9:
        /*0018*/ 	.byte	0x04, 0x17
        /*001a*/ 	.short	(.L_11 - .L_10)
.L_10:
        /*001c*/ 	.word	0x00000000
        /*0020*/ 	.short	0x0000
        /*0022*/ 	.short	0x0000
        /*0024*/ 	.byte	0x00, 0xf5, 0x21, 0x00


	//----- nvinfo : EIATTR_SPARSE_MMA_MASK
	.align		4
.L_11:
        /*0028*/ 	.byte	0x03, 0x50
        /*002a*/ 	.short	0x0000


	//----- nvinfo : EIATTR_MAXREG_COUNT
	.align		4
        /*002c*/ 	.byte	0x03, 0x1b
        /*002e*/ 	.short	0x00ff


	//----- nvinfo : EIATTR_MERCURY_ISA_VERSION
	.align		4
        /*0030*/ 	.byte	0x03, 0x5f
        /*0032*/ 	.short	0x0101


	//----- nvinfo : EIATTR_VRC_CTA_INIT_COUNT
	.align		4
        /*0034*/ 	.byte	0x02, 0x4a
	.zero		1
	.zero		1


	//----- nvinfo : EIATTR_EXIT_INSTR_OFFSETS
	.align		4
        /*0038*/ 	.byte	0x04, 0x1c
        /*003a*/ 	.short	(.L_13 - .L_12)


	//   ....[0]....
.L_12:
        /*003c*/ 	.word	0x00000130


	//----- nvinfo : EIATTR_CBANK_PARAM_SIZE
	.align		4
.L_13:
        /*0040*/ 	.byte	0x03, 0x19
        /*0042*/ 	.short	0x0010


	//----- nvinfo : EIATTR_PARAM_CBANK
	.align		4
        /*0044*/ 	.byte	0x04, 0x0a
        /*0046*/ 	.short	(.L_15 - .L_14)
	.align		4
.L_14:
        /*0048*/ 	.word	index@(.nv.constant0._Z12transform201PfS_)
        /*004c*/ 	.short	0x0380
        /*004e*/ 	.short	0x0010


	//----- nvinfo : EIATTR_SW_WAR
	.align		4
.L_15:
        /*0050*/ 	.byte	0x04, 0x36
        /*0052*/ 	.short	(.L_17 - .L_16)
.L_16:
        /*0054*/ 	.word	0x00000008
.L_17:


//--------------------- .nv.callgraph             --------------------------
	.section	.nv.callgraph,"",@"SHT_CUDA_CALLGRAPH"
	.align	4
	.sectionentsize	8
	.align		4
        /*0000*/ 	.word	0x00000000
	.align		4
        /*0004*/ 	.word	0xffffffff
	.align		4
        /*0008*/ 	.word	0x00000000
	.align		4
        /*000c*/ 	.word	0xfffffffe
	.align		4
        /*0010*/ 	.word	0x00000000
	.align		4
        /*0014*/ 	.word	0xfffffffd
	.align		4
        /*0018*/ 	.word	0x00000000
	.align		4
        /*001c*/ 	.word	0xfffffffc


//--------------------- .text._Z12transform201PfS_ --------------------------
	.section	.text._Z12transform201PfS_,"ax",@progbits
	.align	128
        .global         _Z12transform201PfS_
        .type           _Z12transform201PfS_,@function
        .size           _Z12transform201PfS_,(.L_x_1 - _Z12transform201PfS_)
        .other          _Z12transform201PfS_,@"STO_CUDA_ENTRY STV_DEFAULT"
_Z12transform201PfS_:
.text._Z12transform201PfS_:
[----:B------:R-:W-:Y:S01]  /*0000*/  LDC R1, c[0x0][0x37c] ;  /* 0x0000df00ff017b82 */ /* 0x000fe20000000800 */
[----:B------:R-:W0:Y:S01]  /*0010*/  S2R R9, SR_CTAID.Y ;  /* 0x0000000000097919 */ /* 0x000e220000002600 */
[----:B------:R-:W1:Y:S06]  /*0020*/  LDCU UR6, c[0x0][0x360] ;  /* 0x00006c00ff0677ac */ /* 0x000e6c0008000800 */
[----:B------:R-:W2:Y:S01]  /*0030*/  LDC R6, c[0x0][0x370] ;  /* 0x0000dc00ff067b82 */ /* 0x000ea20000000800 */
[----:B------:R-:W1:Y:S01]  /*0040*/  S2R R7, SR_TID.X ;  /* 0x0000000000077919 */ /* 0x000e620000002100 */
[----:B------:R-:W3:Y:S06]  /*0050*/  LDCU.64 UR4, c[0x0][0x358] ;  /* 0x00006b00ff0477ac */ /* 0x000eec0008000a00 */
[----:B------:R-:W0:Y:S08]  /*0060*/  S2UR UR7, SR_CTAID.X ;  /* 0x00000000000779c3 */ /* 0x000e300000002500 */
[----:B------:R-:W0:Y:S08]  /*0070*/  LDC R8, c[0x0][0x374] ;  /* 0x0000dd00ff087b82 */ /* 0x000e300000000800 */
[----:B------:R-:W4:Y:S01]  /*0080*/  LDC.64 R2, c[0x0][0x380] ;  /* 0x0000e000ff027b82 */ /* 0x000f220000000a00 */
[----:B0-----:R-:W-:-:S04]  /*0090*/  IMAD R0, R8, UR7, R9 ;  /* 0x0000000708007c24 */ /* 0x001fc8000f8e0209 */
[----:B-1----:R-:W-:-:S04]  /*00a0*/  IMAD R5, R0, UR6, R7 ;  /* 0x0000000600057c24 */ /* 0x002fc8000f8e0207 */
[----:B----4-:R-:W-:Y:S02]  /*00b0*/  IMAD.WIDE.U32 R2, R5, 0x4, R2 ;  /* 0x0000000405027825 */ /* 0x010fe400078e0002 */
[----:B------:R-:W0:Y:S04]  /*00c0*/  LDC.64 R4, c[0x0][0x388] ;  /* 0x0000e200ff047b82 */ /* 0x000e280000000a00 */
[----:B---3--:R-:W3:Y:S01]  /*00d0*/  LDG.E R2, desc[UR4][R2.64] ;  /* 0x0000000402027981 */ /* 0x008ee2000c1e1900 */
[----:B--2---:R-:W-:-:S04]  /*00e0*/  IMAD R0, R7, R6, UR7 ;  /* 0x0000000707007e24 */ /* 0x004fc8000f8e0206 */
[----:B------:R-:W-:-:S04]  /*00f0*/  IMAD R7, R0, R8, R9 ;  /* 0x0000000800077224 */ /* 0x000fc800078e0209 */
[----:B0-----:R-:W-:-:S04]  /*0100*/  IMAD.WIDE.U32 R4, R7, 0x4, R4 ;  /* 0x0000000407047825 */ /* 0x001fc800078e0004 */
[----:B---3--:R-:W-:-:S05]  /*0110*/  FMUL R7, R2, R2 ;  /* 0x0000000202077220 */ /* 0x008fca0000400000 */
[----:B------:R-:W-:Y:S01]  /*0120*/  STG.E desc[UR4][R4.64], R7 ;  /* 0x0000000704007986 */ /* 0x000fe2000c101904 */
[----:B------:R-:W-:Y:S05]  /*0130*/  EXIT ;  /* 0x000000000000794d */ /* 0x000fea0003800000 */
.L_x_0:
[----:B------:R-:W-:-:S00]  /*0140*/  BRA `(.L_x_0) ;  /* 0xfffffffc00fc7947 */ /* 0x000fc0000383ffff */
[----:B------:R-:W-:-:S00]  /*0150*/  NOP ;  /* 0x0000000000007918 */ /* 0x000fc00000000000 */
        /* <DEDUP_REMOVED lines=10> */
.L_x_1:


//--------------------- .nv.shared.reserved.0     --------------------------
	.section	.nv.shared.reserved.0,"aw",@nobits
	.weak		__nv_reservedSMEM_offset_0_alias
	.size		__nv_reservedSMEM_offset_0_alias, 0, 64
	.other		__nv_reservedSMEM_offset_0_alias,@"STO_CUDA_RESERVED_SHARED STV_DEFAULT"
__nv_reservedSMEM_offset_0_alias:
	.zero		0
	.zero		64


//--------------------- .nv.constant0._Z12transform201PfS_ --------------------------
	.section	.nv.constant0._Z12transform201PfS_,"a",@progbits
	.sectionflags	@""
	.align	4
.nv.constant0._Z12transform201PfS_:
	.zero		912


//--------------------- SYMBOLS --------------------------

	.type		.nv.reservedSmem.offset0,@object
	.size		.nv.reservedSmem.offset0,0x4
